//
// Generated by NVIDIA NVVM Compiler
//
// Compiler Build ID: CL-36424714
// Cuda compilation tools, release 13.0, V13.0.88
// Based on NVVM 20.0.0
//

.version 9.0
.target sm_100
.address_size 64

	// .globl	_Z8MatFinalPiS_S_

.visible .entry _Z8MatFinalPiS_S_(
	.param .u64 .ptr .align 1 _Z8MatFinalPiS_S__param_0,
	.param .u64 .ptr .align 1 _Z8MatFinalPiS_S__param_1,
	.param .u64 .ptr .align 1 _Z8MatFinalPiS_S__param_2
)
{
	.reg .b32 	%r<7>;
	.reg .b64 	%rd<11>;

	ld.param.u64 	%rd1, [_Z8MatFinalPiS_S__param_0];
	ld.param.u64 	%rd2, [_Z8MatFinalPiS_S__param_1];
	ld.param.u64 	%rd3, [_Z8MatFinalPiS_S__param_2];
	cvta.to.global.u64 	%rd4, %rd3;
	cvta.to.global.u64 	%rd5, %rd2;
	cvta.to.global.u64 	%rd6, %rd1;
	mov.u32 	%r1, %tid.x;
	mov.u32 	%r2, %tid.y;
	mad.lo.s32 	%r3, %r2, 3, %r1;
	mul.wide.u32 	%rd7, %r3, 4;
	add.s64 	%rd8, %rd6, %rd7;
	ld.global.u32 	%r4, [%rd8];
	add.s64 	%rd9, %rd5, %rd7;
	ld.global.u32 	%r5, [%rd9];
	add.s32 	%r6, %r5, %r4;
	add.s64 	%rd10, %rd4, %rd7;
	st.global.u32 	[%rd10], %r6;
	ret;

}


// ===== COMPILED SASS (sm_100) =====

	.target	sm_100

	.elftype	@"ET_EXEC"


//--------------------- .note.nv.tkinfo           --------------------------
	.section	.note.nv.tkinfo,"",@"SHT_NOTE"
	.sectionflags	@"SHF_NOTE_NV_TKINFO"
	.tkinfo
        /*0018*/ 	.word	0x00000002
        /*0030*/ 	.string	""
        /*0030*/ 	.string	"ptxas"
        /*0030*/ 	.string	"Cuda compilation tools, release 13.0, V13.0.88"
        /*0030*/ 	.string	"Build cuda_13.0.r13.0/compiler.36424714_0"
        /*0030*/ 	.string	"-arch sm_100 -m 64 "



//--------------------- .note.nv.cuinfo           --------------------------
	.section	.note.nv.cuinfo,"",@"SHT_NOTE"
	.sectionflags	@"SHF_NOTE_NV_CUINFO"
        /*0018*/ 	.short	0x0002
        /*001a*/ 	.short	0x0064
        /*001c*/ 	.short	0x0082
	.zero		2


//--------------------- .nv.info                  --------------------------
	.section	.nv.info,"",@"SHT_CUDA_INFO"
	.align	4


	//----- nvinfo : EIATTR_REGCOUNT
	.align		4
        /*0000*/ 	.byte	0x04, 0x2f
        /*0002*/ 	.short	(.L_1 - .L_0)
	.align		4
.L_0:
        /*0004*/ 	.word	index@(_Z8MatFinalPiS_S_)
        /*0008*/ 	.word	0x0000000c


	//----- nvinfo : EIATTR_FRAME_SIZE
	.align		4
.L_1:
        /*000c*/ 	.byte	0x04, 0x11
        /*000e*/ 	.short	(.L_3 - .L_2)
	.align		4
.L_2:
        /*0010*/ 	.word	index@(_Z8MatFinalPiS_S_)
        /*0014*/ 	.word	0x00000000


	//----- nvinfo : EIATTR_MIN_STACK_SIZE
	.align		4
.L_3:
        /*0018*/ 	.byte	0x04, 0x12
        /*001a*/ 	.short	(.L_5 - .L_4)
	.align		4
.L_4:
        /*001c*/ 	.word	index@(_Z8MatFinalPiS_S_)
        /*0020*/ 	.word	0x00000000
.L_5:


//--------------------- .nv.compat                --------------------------
	.section	.nv.compat,"",@"SHT_CUDA_COMPAT_INFO"
	.align	4
        /*0000*/ 	.byte	0x02, 0x09, 0x00, 0x00, 0x02, 0x02, 0x01, 0x00, 0x02, 0x05, 0x05, 0x00, 0x03, 0x07, 0x01, 0x01
        /*0010*/ 	.byte	0x02, 0x03, 0x00, 0x00, 0x02, 0x06, 0x01, 0x00, 0x04, 0x0b, 0x08, 0x00, 0x09, 0x00, 0x00, 0x00
        /*0020*/ 	.byte	0x00, 0x00, 0x00, 0x00


//--------------------- .nv.info._Z8MatFinalPiS_S_ --------------------------
	.section	.nv.info._Z8MatFinalPiS_S_,"",@"SHT_CUDA_INFO"
	.sectionflags	@""
	.align	4


	//----- nvinfo : EIATTR_CUDA_API_VERSION
	.align		4
        /*0000*/ 	.byte	0x04, 0x37
        /*0002*/ 	.short	(.L_7 - .L_6)
.L_6:
        /*0004*/ 	.word	0x00000082


	//----- nvinfo : EIATTR_KPARAM_INFO
	.align		4
.L_7:
        /*0008*/ 	.byte	0x04, 0x17
        /*000a*/ 	.short	(.L_9 - .L_8)
.L_8:
        /*000c*/ 	.word	0x00000000
        /*0010*/ 	.short	0x0002
        /*0012*/ 	.short	0x0010
        /*0014*/ 	.byte	0x00, 0xf5, 0x21, 0x00


	//----- nvinfo : EIATTR_KPARAM_INFO
	.align		4
.L_9:
        /*0018*/ 	.byte	0x04, 0x17
        /*001a*/ 	.short	(.L_11 - .L_10)
.L_10:
        /*001c*/ 	.word	0x00000000
        /*0020*/ 	.short	0x0001
        /*0022*/ 	.short	0x0008
        /*0024*/ 	.byte	0x00, 0xf5, 0x21, 0x00


	//----- nvinfo : EIATTR_KPARAM_INFO
	.align		4
.L_11:
        /*0028*/ 	.byte	0x04, 0x17
        /*002a*/ 	.short	(.L_13 - .L_12)
.L_12:
        /*002c*/ 	.word	0x00000000
        /*0030*/ 	.short	0x0000
        /*0032*/ 	.short	0x0000
        /*0034*/ 	.byte	0x00, 0xf5, 0x21, 0x00


	//----- nvinfo : EIATTR_SPARSE_MMA_MASK
	.align		4
.L_13:
        /*0038*/ 	.byte	0x03, 0x50
        /*003a*/ 	.short	0x0000


	//----- nvinfo : EIATTR_MAXREG_COUNT
	.align		4
        /*003c*/ 	.byte	0x03, 0x1b
        /*003e*/ 	.short	0x00ff


	//----- nvinfo : EIATTR_MERCURY_ISA_VERSION
	.align		4
        /*0040*/ 	.byte	0x03, 0x5f
        /*0042*/ 	.short	0x0101


	//----- nvinfo : EIATTR_VRC_CTA_INIT_COUNT
	.align		4
        /*0044*/ 	.byte	0x02, 0x4a
	.zero		1
	.zero		1


	//----- nvinfo : EIATTR_EXIT_INSTR_OFFSETS
	.align		4
        /*0048*/ 	.byte	0x04, 0x1c
        /*004a*/ 	.short	(.L_15 - .L_14)


	//   ....[0]....
.L_14:
        /*004c*/ 	.word	0x000000f0


	//----- nvinfo : EIATTR_CBANK_PARAM_SIZE
	.align		4
.L_15:
        /*0050*/ 	.byte	0x03, 0x19
        /*0052*/ 	.short	0x0018


	//----- nvinfo : EIATTR_PARAM_CBANK
	.align		4
        /*0054*/ 	.byte	0x04, 0x0a
        /*0056*/ 	.short	(.L_17 - .L_16)
	.align		4
.L_16:
        /*0058*/ 	.word	index@(.nv.constant0._Z8MatFinalPiS_S_)
        /*005c*/ 	.short	0x0380
        /*005e*/ 	.short	0x0018


	//----- nvinfo : EIATTR_SW_WAR
	.align		4
.L_17:
        /*0060*/ 	.byte	0x04, 0x36
        /*0062*/ 	.short	(.L_19 - .L_18)
.L_18:
        /*0064*/ 	.word	0x00000008
.L_19:


//--------------------- .nv.callgraph             --------------------------
	.section	.nv.callgraph,"",@"SHT_CUDA_CALLGRAPH"
	.align	4
	.sectionentsize	8
	.align		4
        /*0000*/ 	.word	0x00000000
	.align		4
        /*0004*/ 	.word	0xffffffff
	.align		4
        /*0008*/ 	.word	0x00000000
	.align		4
        /*000c*/ 	.word	0xfffffffe
	.align		4
        /*0010*/ 	.word	0x00000000
	.align		4
        /*0014*/ 	.word	0xfffffffd
	.align		4
        /*0018*/ 	.word	0x00000000
	.align		4
        /*001c*/ 	.word	0xfffffffc


//--------------------- .text._Z8MatFinalPiS_S_   --------------------------
	.section	.text._Z8MatFinalPiS_S_,"ax",@progbits
	.align	128
        .global         _Z8MatFinalPiS_S_
        .type           _Z8MatFinalPiS_S_,@function
        .size           _Z8MatFinalPiS_S_,(.L_x_1 - _Z8MatFinalPiS_S_)
        .other          _Z8MatFinalPiS_S_,@"STO_CUDA_ENTRY STV_DEFAULT"
_Z8MatFinalPiS_S_:
.text._Z8MatFinalPiS_S_:
[----:B------:R-:W-:Y:S01]  /*0000*/  LDC R1, c[0x0][0x37c] ;  /* 0x0000df00ff017b82 */ /* 0x000fe20000000800 */
[----:B------:R-:W0:Y:S07]  /*0010*/  S2R R9, SR_TID.X ;  /* 0x0000000000097919 */ /* 0x000e2e0000002100 */
[----:B------:R-:W1:Y:S01]  /*0020*/  LDC.64 R2, c[0x0][0x380] ;  /* 0x0000e000ff027b82 */ /* 0x000e620000000a00 */
[----:B------:R-:W2:Y:S01]  /*0030*/  LDCU.64 UR4, c[0x0][0x358] ;  /* 0x00006b00ff0477ac */ /* 0x000ea20008000a00 */
[----:B------:R-:W0:Y:S06]  /*0040*/  S2R R0, SR_TID.Y ;  /* 0x0000000000007919 */ /* 0x000e2c0000002200 */
[----:B------:R-:W3:Y:S08]  /*0050*/  LDC.64 R4, c[0x0][0x388] ;  /* 0x0000e200ff047b82 */ /* 0x000ef00000000a00 */
[----:B------:R-:W4:Y:S01]  /*0060*/  LDC.64 R6, c[0x0][0x390] ;  /* 0x0000e400ff067b82 */ /* 0x000f220000000a00 */
[----:B0-----:R-:W-:-:S04]  /*0070*/  IMAD R9, R0, 0x3, R9 ;  /* 0x0000000300097824 */ /* 0x001fc800078e0209 */
[----:B-1----:R-:W-:-:S04]  /*0080*/  IMAD.WIDE.U32 R2, R9, 0x4, R2 ;  /* 0x0000000409027825 */ /* 0x002fc800078e0002 */
[C---:B---3--:R-:W-:Y:S02]  /*0090*/  IMAD.WIDE.U32 R4, R9.reuse, 0x4, R4 ;  /* 0x0000000409047825 */ /* 0x048fe400078e0004 */
[----:B--2---:R-:W2:Y:S04]  /*00a0*/  LDG.E R2, desc[UR4][R2.64] ;  /* 0x0000000402027981 */ /* 0x004ea8000c1e1900 */
[----:B------:R-:W2:Y:S01]  /*00b0*/  LDG.E R5, desc[UR4][R4.64] ;  /* 0x0000000404057981 */ /* 0x000ea2000c1e1900 */
[----:B----4-:R-:W-:Y:S01]  /*00c0*/  IMAD.WIDE.U32 R6, R9, 0x4, R6 ;  /* 0x0000000409067825 */ /* 0x010fe200078e0006 */
[----:B--2---:R-:W-:-:S05]  /*00d0*/  IADD3 R9, PT, PT, R2, R5, RZ ;  /* 0x0000000502097210 */ /* 0x004fca0007ffe0ff */
[----:B------:R-:W-:Y:S01]  /*00e0*/  STG.E desc[UR4][R6.64], R9 ;  /* 0x0000000906007986 */ /* 0x000fe2000c101904 */
[----:B------:R-:W-:Y:S05]  /*00f0*/  EXIT ;  /* 0x000000000000794d */ /* 0x000fea0003800000 */
.L_x_0:
[----:B------:R-:W-:-:S00]  /*0100*/  BRA `(.L_x_0) ;  /* 0xfffffffc00fc7947 */ /* 0x000fc0000383ffff */
[----:B------:R-:W-:-:S00]  /*0110*/  NOP ;  /* 0x0000000000007918 */ /* 0x000fc00000000000 */
        /* <DEDUP_REMOVED lines=14> */
.L_x_1:


//--------------------- .nv.shared.reserved.0     --------------------------
	.section	.nv.shared.reserved.0,"aw",@nobits
	.weak		__nv_reservedSMEM_offset_0_alias
	.size		__nv_reservedSMEM_offset_0_alias, 0, 64
	.other		__nv_reservedSMEM_offset_0_alias,@"STO_CUDA_RESERVED_SHARED STV_DEFAULT"
__nv_reservedSMEM_offset_0_alias:
	.zero		0
	.zero		64


//--------------------- .nv.constant0._Z8MatFinalPiS_S_ --------------------------
	.section	.nv.constant0._Z8MatFinalPiS_S_,"a",@progbits
	.sectionflags	@""
	.align	4
.nv.constant0._Z8MatFinalPiS_S_:
	.zero		920


//--------------------- SYMBOLS --------------------------

	.type		.nv.reservedSmem.offset0,@object
	.size		.nv.reservedSmem.offset0,0x4
